	.headerflags	@"EF_CUDA_TEXMODE_UNIFIED EF_CUDA_64BIT_ADDRESS EF_CUDA_ACCELERATORS EF_CUDA_SM90 EF_CUDA_VIRTUAL_SM(EF_CUDA_SM90)"
	.elftype	@"ET_EXEC"


//--------------------- .nv.info                  --------------------------
	.section	.nv.info,"",@"SHT_CUDA_INFO"
	.align	4


	//----- nvinfo : EIATTR_REGCOUNT
	.align		4
        /*0000*/ 	.byte	0x04, 0x2f
        /*0002*/ 	.short	(.L_3 - .L_2)
	.align		4
.L_2:
        /*0004*/ 	.word	index@(triton_poi_fused__native_batch_norm_legit_no_training_relu_threshold_backward_26)
        /*0008*/ 	.word	0x00000017


	//----- nvinfo : EIATTR_MIN_STACK_SIZE
	.align		4
.L_3:
        /*000c*/ 	.byte	0x04, 0x12
        /*000e*/ 	.short	(.L_5 - .L_4)
	.align		4
.L_4:
        /*0010*/ 	.word	index@(triton_poi_fused__native_batch_norm_legit_no_training_relu_threshold_backward_26)
        /*0014*/ 	.word	0x00000000


	//----- nvinfo : EIATTR_FRAME_SIZE
	.align		4
.L_5:
        /*0018*/ 	.byte	0x04, 0x11
        /*001a*/ 	.short	(.L_7 - .L_6)
	.align		4
.L_6:
        /*001c*/ 	.word	index@(triton_poi_fused__native_batch_norm_legit_no_training_relu_threshold_backward_26)
        /*0020*/ 	.word	0x00000000


	//----- nvinfo : EIATTR_MIN_STACK_SIZE
	.align		4
.L_7:
        /*0024*/ 	.byte	0x04, 0x12
        /*0026*/ 	.short	(.L_9 - .L_8)
	.align		4
.L_8:
        /*0028*/ 	.word	index@(triton_poi_fused__native_batch_norm_legit_no_training_relu_threshold_backward_26)
        /*002c*/ 	.word	0x00000000
.L_9:


//--------------------- .nv.info.triton_poi_fused__native_batch_norm_legit_no_training_relu_threshold_backward_26 --------------------------
	.section	.nv.info.triton_poi_fused__native_batch_norm_legit_no_training_relu_threshold_backward_26,"",@"SHT_CUDA_INFO"
	.sectionflags	@""
	.align	4


	//----- nvinfo : EIATTR_CUDA_API_VERSION
	.align		4
        /*0000*/ 	.byte	0x04, 0x37
        /*0002*/ 	.short	(.L_11 - .L_10)
.L_10:
        /*0004*/ 	.word	0x0000007c


	//----- nvinfo : EIATTR_KPARAM_INFO
	.align		4
.L_11:
        /*0008*/ 	.byte	0x04, 0x17
        /*000a*/ 	.short	(.L_13 - .L_12)
.L_12:
        /*000c*/ 	.word	0x00000000
        /*0010*/ 	.short	0x0007
        /*0012*/ 	.short	0x0038
        /*0014*/ 	.byte	0x00, 0xf0, 0x11, 0x00


	//----- nvinfo : EIATTR_KPARAM_INFO
	.align		4
.L_13:
        /*0018*/ 	.byte	0x04, 0x17
        /*001a*/ 	.short	(.L_15 - .L_14)
.L_14:
        /*001c*/ 	.word	0x00000000
        /*0020*/ 	.short	0x0006
        /*0022*/ 	.short	0x0030
        /*0024*/ 	.byte	0x00, 0xf4, 0x21, 0x00


	//----- nvinfo : EIATTR_KPARAM_INFO
	.align		4
.L_15:
        /*0028*/ 	.byte	0x04, 0x17
        /*002a*/ 	.short	(.L_17 - .L_16)
.L_16:
        /*002c*/ 	.word	0x00000000
        /*0030*/ 	.short	0x0005
        /*0032*/ 	.short	0x0028
        /*0034*/ 	.byte	0x00, 0xf4, 0x21, 0x00


	//----- nvinfo : EIATTR_KPARAM_INFO
	.align		4
.L_17:
        /*0038*/ 	.byte	0x04, 0x17
        /*003a*/ 	.short	(.L_19 - .L_18)
.L_18:
        /*003c*/ 	.word	0x00000000
        /*0040*/ 	.short	0x0004
        /*0042*/ 	.short	0x0020
        /*0044*/ 	.byte	0x00, 0xf4, 0x21, 0x00


	//----- nvinfo : EIATTR_KPARAM_INFO
	.align		4
.L_19:
        /*0048*/ 	.byte	0x04, 0x17
        /*004a*/ 	.short	(.L_21 - .L_20)
.L_20:
        /*004c*/ 	.word	0x00000000
        /*0050*/ 	.short	0x0003
        /*0052*/ 	.short	0x0018
        /*0054*/ 	.byte	0x00, 0xf4, 0x21, 0x00


	//----- nvinfo : EIATTR_KPARAM_INFO
	.align		4
.L_21:
        /*0058*/ 	.byte	0x04, 0x17
        /*005a*/ 	.short	(.L_23 - .L_22)
.L_22:
        /*005c*/ 	.word	0x00000000
        /*0060*/ 	.short	0x0002
        /*0062*/ 	.short	0x0010
        /*0064*/ 	.byte	0x00, 0xf4, 0x21, 0x00


	//----- nvinfo : EIATTR_KPARAM_INFO
	.align		4
.L_23:
        /*0068*/ 	.byte	0x04, 0x17
        /*006a*/ 	.short	(.L_25 - .L_24)
.L_24:
        /*006c*/ 	.word	0x00000000
        /*0070*/ 	.short	0x0001
        /*0072*/ 	.short	0x0008
        /*0074*/ 	.byte	0x00, 0xf4, 0x21, 0x00


	//----- nvinfo : EIATTR_KPARAM_INFO
	.align		4
.L_25:
        /*0078*/ 	.byte	0x04, 0x17
        /*007a*/ 	.short	(.L_27 - .L_26)
.L_26:
        /*007c*/ 	.word	0x00000000
        /*0080*/ 	.short	0x0000
        /*0082*/ 	.short	0x0000
        /*0084*/ 	.byte	0x00, 0xf4, 0x21, 0x00


	//----- nvinfo : EIATTR_SPARSE_MMA_MASK
	.align		4
.L_27:
        /*0088*/ 	.byte	0x03, 0x50
        /*008a*/ 	.short	0x0000


	//----- nvinfo : EIATTR_MAXREG_COUNT
	.align		4
        /*008c*/ 	.byte	0x03, 0x1b
        /*008e*/ 	.short	0x00ff


	//----- nvinfo : EIATTR_EXIT_INSTR_OFFSETS
	.align		4
        /*0090*/ 	.byte	0x04, 0x1c
        /*0092*/ 	.short	(.L_29 - .L_28)


	//   ....[0]....
.L_28:
        /*0094*/ 	.word	0x000004b0


	//   ....[1]....
        /*0098*/ 	.word	0x000004d0


	//----- nvinfo : EIATTR_REQNTID
	.align		4
.L_29:
        /*009c*/ 	.byte	0x04, 0x10
        /*009e*/ 	.short	(.L_31 - .L_30)
.L_30:
        /*00a0*/ 	.word	0x00000080
        /*00a4*/ 	.word	0x00000001
        /*00a8*/ 	.word	0x00000001


	//----- nvinfo : EIATTR_CBANK_PARAM_SIZE
	.align		4
.L_31:
        /*00ac*/ 	.byte	0x03, 0x19
        /*00ae*/ 	.short	0x003c


	//----- nvinfo : EIATTR_PARAM_CBANK
	.align		4
        /*00b0*/ 	.byte	0x04, 0x0a
        /*00b2*/ 	.short	(.L_33 - .L_32)
	.align		4
.L_32:
        /*00b4*/ 	.word	index@(.nv.constant0.triton_poi_fused__native_batch_norm_legit_no_training_relu_threshold_backward_26)
        /*00b8*/ 	.short	0x0210
        /*00ba*/ 	.short	0x003c


	//----- nvinfo : EIATTR_SW_WAR
	.align		4
.L_33:
        /*00bc*/ 	.byte	0x04, 0x36
        /*00be*/ 	.short	(.L_35 - .L_34)
.L_34:
        /*00c0*/ 	.word	0x00000008
.L_35:


//--------------------- .nv.callgraph             --------------------------
	.section	.nv.callgraph,"",@"SHT_CUDA_CALLGRAPH"
	.align	4
	.sectionentsize	8
	.align		4
        /*0000*/ 	.word	0x00000000
	.align		4
        /*0004*/ 	.word	0xffffffff
	.align		4
        /*0008*/ 	.word	0x00000000
	.align		4
        /*000c*/ 	.word	0xfffffffe
	.align		4
        /*0010*/ 	.word	0x00000000
	.align		4
        /*0014*/ 	.word	0xfffffffd
	.align		4
        /*0018*/ 	.word	0x00000000
	.align		4
        /*001c*/ 	.word	0xfffffffc


//--------------------- .nv.constant4             --------------------------
	.section	.nv.constant4,"a",@progbits
	.align	8
	.align		8
.nv.constant4:
        /*0000*/ 	.dword	_$_str
	.align		8
        /*0008*/ 	.dword	_$_str_$_2


//--------------------- .text.triton_poi_fused__native_batch_norm_legit_no_training_relu_threshold_backward_26 --------------------------
	.section	.text.triton_poi_fused__native_batch_norm_legit_no_training_relu_threshold_backward_26,"ax",@progbits
	.align	128
        .global         triton_poi_fused__native_batch_norm_legit_no_training_relu_threshold_backward_26
        .type           triton_poi_fused__native_batch_norm_legit_no_training_relu_threshold_backward_26,@function
        .size           triton_poi_fused__native_batch_norm_legit_no_training_relu_threshold_backward_26,(.L_x_1 - triton_poi_fused__native_batch_norm_legit_no_training_relu_threshold_backward_26)
        .other          triton_poi_fused__native_batch_norm_legit_no_training_relu_threshold_backward_26,@"STO_CUDA_ENTRY STV_DEFAULT"
triton_poi_fused__native_batch_norm_legit_no_training_relu_threshold_backward_26:
.text.triton_poi_fused__native_batch_norm_legit_no_training_relu_threshold_backward_26:
[----:B------:R-:W0:Y:S01]  /*0000*/  LDC R1, c[0x0][0x28] ;  /* 0x00000a00ff017b82 */ /* 0x000e220000000800 */
[----:B------:R-:W1:Y:S07]  /*0010*/  S2R R0, SR_TID.X ;  /* 0x0000000000007919 */ /* 0x000e6e0000002100 */
[----:B------:R-:W2:Y:S01]  /*0020*/  LDC.64 R8, c[0x0][0x220] ;  /* 0x00008800ff087b82 */ /* 0x000ea20000000a00 */
[----:B------:R-:W-:Y:S01]  /*0030*/  ULDC.64 UR4, c[0x0][0x208] ;  /* 0x0000820000047ab9 */ /* 0x000fe20000000a00 */
[----:B------:R-:W3:Y:S06]  /*0040*/  S2R R5, SR_CTAID.X ;  /* 0x0000000000057919 */ /* 0x000eec0000002500 */
[----:B------:R-:W4:Y:S08]  /*0050*/  LDC.64 R14, c[0x0][0x218] ;  /* 0x00008600ff0e7b82 */ /* 0x000f300000000a00 */
[----:B------:R-:W5:Y:S08]  /*0060*/  LDC.64 R12, c[0x0][0x210] ;  /* 0x00008400ff0c7b82 */ /* 0x000f700000000a00 */
[----:B------:R-:W5:Y:S08]  /*0070*/  LDC.64 R16, c[0x0][0x228] ;  /* 0x00008a00ff107b82 */ /* 0x000f700000000a00 */
[----:B------:R-:W5:Y:S01]  /*0080*/  LDC.64 R18, c[0x0][0x230] ;  /* 0x00008c00ff127b82 */ /* 0x000f620000000a00 */
[----:B-1----:R-:W-:Y:S01]  /*0090*/  IMAD.SHL.U32 R0, R0, 0x2, RZ ;  /* 0x0000000200007824 */ /* 0x002fe200078e00ff */
[----:B------:R-:W-:-:S02]  /*00a0*/  CS2R R6, SRZ ;  /* 0x0000000000067805 */ /* 0x000fc4000001ff00 */
[----:B---3--:R-:W-:Y:S01]  /*00b0*/  SHF.R.S32.HI R3, RZ, 0x17, R5 ;  /* 0x00000017ff037819 */ /* 0x008fe20000011405 */
[----:B------:R-:W-:Y:S01]  /*00c0*/  ULDC.64 UR6, c[0x0][0x240] ;  /* 0x0000900000067ab9 */ /* 0x000fe20000000a00 */
[----:B------:R-:W-:Y:S02]  /*00d0*/  LOP3.LUT R0, R0, 0xfe, RZ, 0xc0, !PT ;  /* 0x000000fe00007812 */ /* 0x000fe400078ec0ff */
[----:B------:R-:W-:-:S03]  /*00e0*/  SGXT R3, R3, 0x1 ;  /* 0x000000010303781a */ /* 0x000fc60000000200 */
[----:B------:R-:W-:-:S05]  /*00f0*/  IMAD R0, R5, 0x100, R0 ;  /* 0x0000010005007824 */ /* 0x000fca00078e0200 */
[----:B------:R-:W-:Y:S02]  /*0100*/  LEA.HI R3, R3, R0, RZ, 0x8 ;  /* 0x0000000003037211 */ /* 0x000fe400078f40ff */
[----:B------:R-:W-:Y:S02]  /*0110*/  ISETP.GE.AND P0, PT, R0, 0x400, PT ;  /* 0x000004000000780c */ /* 0x000fe40003f06270 */
[----:B------:R-:W-:-:S05]  /*0120*/  LOP3.LUT R3, R3, 0xffffff00, RZ, 0xc0, !PT ;  /* 0xffffff0003037812 */ /* 0x000fca00078ec0ff */
[----:B------:R-:W-:Y:S01]  /*0130*/  IMAD.IADD R11, R0, 0x1, -R3 ;  /* 0x00000001000b7824 */ /* 0x000fe200078e0a03 */
[----:B------:R-:W-:-:S03]  /*0140*/  CS2R R2, SRZ ;  /* 0x0000000000027805 */ /* 0x000fc6000001ff00 */
[----:B--2---:R-:W-:-:S05]  /*0150*/  IMAD.WIDE R8, R11, 0x4, R8 ;  /* 0x000000040b087825 */ /* 0x004fca00078e0208 */
[----:B------:R1:W2:Y:S01]  /*0160*/  @!P0 LDG.E.EL.64 R2, desc[UR4][R8.64] ;  /* 0x0000000408028981 */ /* 0x0002a2000c2e1b00 */
[----:B------:R-:W-:Y:S01]  /*0170*/  CS2R R4, SRZ ;  /* 0x0000000000047805 */ /* 0x000fe2000001ff00 */
[----:B----4-:R-:W-:-:S04]  /*0180*/  IMAD.WIDE R14, R11, 0x4, R14 ;  /* 0x000000040b0e7825 */ /* 0x010fc800078e020e */
[----:B-----5:R-:W-:Y:S01]  /*0190*/  IMAD.WIDE R12, R0, 0x4, R12 ;  /* 0x00000004000c7825 */ /* 0x020fe200078e020c */
[----:B------:R-:W3:Y:S03]  /*01a0*/  @!P0 LDG.E.EL.64 R4, desc[UR4][R14.64] ;  /* 0x000000040e048981 */ /* 0x000ee6000c2e1b00 */
[C---:B0-----:R-:W-:Y:S01]  /*01b0*/  IMAD.WIDE R16, R11.reuse, 0x4, R16 ;  /* 0x000000040b107825 */ /* 0x041fe200078e0210 */
[----:B------:R0:W3:Y:S01]  /*01c0*/  @!P0 LDG.E.64 R6, desc[UR4][R12.64] ;  /* 0x000000040c068981 */ /* 0x0000e2000c1e1b00 */
[----:B-1----:R-:W-:Y:S02]  /*01d0*/  CS2R R8, SRZ ;  /* 0x0000000000087805 */ /* 0x002fe4000001ff00 */
[----:B------:R-:W-:Y:S01]  /*01e0*/  IMAD.WIDE R18, R11, 0x4, R18 ;  /* 0x000000040b127825 */ /* 0x000fe200078e0212 */
[----:B------:R-:W-:-:S04]  /*01f0*/  CS2R R10, SRZ ;  /* 0x00000000000a7805 */ /* 0x000fc8000001ff00 */
[----:B------:R-:W4:Y:S04]  /*0200*/  @!P0 LDG.E.EL.64 R8, desc[UR4][R18.64] ;  /* 0x0000000412088981 */ /* 0x000f28000c2e1b00 */
[----:B------:R-:W4:Y:S01]  /*0210*/  @!P0 LDG.E.EL.64 R10, desc[UR4][R16.64] ;  /* 0x00000004100a8981 */ /* 0x000f22000c2e1b00 */
[----:B0-----:R-:W-:Y:S02]  /*0220*/  IMAD.MOV.U32 R13, RZ, RZ, 0x3e800000 ;  /* 0x3e800000ff0d7424 */ /* 0x001fe400078e00ff */
[----:B--2---:R-:W-:Y:S01]  /*0230*/  FADD R2, R2, 9.9999997473787516356e-06 ;  /* 0x3727c5ac02027421 */ /* 0x004fe20000000000 */
[----:B------:R-:W-:-:S03]  /*0240*/  FADD R3, R3, 9.9999997473787516356e-06 ;  /* 0x3727c5ac03037421 */ /* 0x000fc60000000000 */
[----:B------:R-:W0:Y:S08]  /*0250*/  MUFU.SQRT R20, R2 ;  /* 0x0000000200147308 */ /* 0x000e300000002000 */
[----:B------:R-:W1:Y:S01]  /*0260*/  MUFU.SQRT R14, R3 ;  /* 0x00000003000e7308 */ /* 0x000e620000002000 */
[C---:B0-----:R-:W-:Y:S02]  /*0270*/  FSETP.GT.AND P1, PT, R20.reuse, 8.50705917302346158658e+37, PT ;  /* 0x7e8000001400780b */ /* 0x041fe40003f24000 */
[----:B------:R-:W-:-:S02]  /*0280*/  FSETP.GEU.AND P3, PT, R20, 1.175494350822287508e-38, PT ;  /* 0x008000001400780b */ /* 0x000fc40003f6e000 */
[C---:B-1----:R-:W-:Y:S02]  /*0290*/  FSETP.GT.AND P2, PT, R14.reuse, 8.50705917302346158658e+37, PT ;  /* 0x7e8000000e00780b */ /* 0x042fe40003f44000 */
[----:B------:R-:W-:-:S07]  /*02a0*/  FSETP.GEU.AND P4, PT, R14, 1.175494350822287508e-38, PT ;  /* 0x008000000e00780b */ /* 0x000fce0003f8e000 */
[----:B------:R-:W-:-:S04]  /*02b0*/  @P1 FMUL R20, R20, 0.25 ;  /* 0x3e80000014141820 */ /* 0x000fc80000400000 */
[----:B------:R-:W-:Y:S01]  /*02c0*/  @!P3 FMUL R20, R20, 16777216 ;  /* 0x4b8000001414b820 */ /* 0x000fe20000400000 */
[----:B------:R-:W-:-:S04]  /*02d0*/  @P2 FMUL R14, R14, 0.25 ;  /* 0x3e8000000e0e2820 */ /* 0x000fc80000400000 */
[----:B------:R-:W-:Y:S01]  /*02e0*/  @!P4 FMUL R14, R14, 16777216 ;  /* 0x4b8000000e0ec820 */ /* 0x000fe20000400000 */
[----:B------:R-:W0:Y:S01]  /*02f0*/  MUFU.RCP R20, R20 ;  /* 0x0000001400147308 */ /* 0x000e220000001000 */
[----:B------:R-:W-:-:S07]  /*0300*/  FSEL R3, R13, 1, P1 ;  /* 0x3f8000000d037808 */ /* 0x000fce0000800000 */
[----:B------:R-:W1:Y:S01]  /*0310*/  MUFU.RCP R14, R14 ;  /* 0x0000000e000e7308 */ /* 0x000e620000001000 */
[----:B------:R-:W-:Y:S01]  /*0320*/  FSEL R13, R13, 1, P2 ;  /* 0x3f8000000d0d7808 */ /* 0x000fe20001000000 */
[----:B------:R-:W-:Y:S01]  /*0330*/  @!P3 FMUL R3, R3, 16777216 ;  /* 0x4b8000000303b820 */ /* 0x000fe20000400000 */
[----:B---3--:R-:W-:-:S03]  /*0340*/  FADD R15, -R4, R6 ;  /* 0x00000006040f7221 */ /* 0x008fc60000000100 */
[----:B------:R-:W-:Y:S01]  /*0350*/  @!P4 FMUL R13, R13, 16777216 ;  /* 0x4b8000000d0dc820 */ /* 0x000fe20000400000 */
[----:B0-----:R-:W-:Y:S02]  /*0360*/  FMUL R12, R20, R3 ;  /* 0x00000003140c7220 */ /* 0x001fe40000400000 */
[----:B------:R-:W0:Y:S01]  /*0370*/  LDC.64 R2, c[0x0][0x238] ;  /* 0x00008e00ff027b82 */ /* 0x000e220000000a00 */
[----:B------:R-:W-:Y:S01]  /*0380*/  FADD R4, -R5, R7 ;  /* 0x0000000705047221 */ /* 0x000fe20000000100 */
[----:B------:R-:W-:Y:S01]  /*0390*/  FMUL R15, R12, R15 ;  /* 0x0000000f0c0f7220 */ /* 0x000fe20000400000 */
[----:B-1----:R-:W-:-:S04]  /*03a0*/  FMUL R13, R14, R13 ;  /* 0x0000000d0e0d7220 */ /* 0x002fc80000400000 */
[----:B------:R-:W-:Y:S01]  /*03b0*/  FMUL R4, R13, R4 ;  /* 0x000000040d047220 */ /* 0x000fe20000400000 */
[----:B----4-:R-:W-:-:S03]  /*03c0*/  FFMA R8, R15, R10, R8 ;  /* 0x0000000a0f087223 */ /* 0x010fc60000000008 */
[----:B------:R-:W-:Y:S02]  /*03d0*/  FFMA R4, R4, R11, R9 ;  /* 0x0000000b04047223 */ /* 0x000fe40000000009 */
[----:B------:R-:W-:-:S03]  /*03e0*/  FSETP.GEU.AND P2, PT, R8, RZ, PT ;  /* 0x000000ff0800720b */ /* 0x000fc60003f4e000 */
[----:B------:R-:W-:Y:S02]  /*03f0*/  FSETP.GEU.AND P1, PT, R4, RZ, PT ;  /* 0x000000ff0400720b */ /* 0x000fe40003f2e000 */
[----:B------:R-:W-:Y:S02]  /*0400*/  FSEL R8, R8, RZ, P2 ;  /* 0x000000ff08087208 */ /* 0x000fe40001000000 */
[----:B------:R-:W-:Y:S01]  /*0410*/  FSEL R9, R4, RZ, P1 ;  /* 0x000000ff04097208 */ /* 0x000fe20000800000 */
[----:B0-----:R-:W-:Y:S01]  /*0420*/  IMAD.WIDE R2, R0, 0x4, R2 ;  /* 0x0000000400027825 */ /* 0x001fe200078e0202 */
[----:B------:R-:W-:Y:S02]  /*0430*/  FSETP.GTU.AND P3, PT, R8, RZ, PT ;  /* 0x000000ff0800720b */ /* 0x000fe40003f6c000 */
[----:B------:R-:W-:Y:S02]  /*0440*/  FSETP.GTU.AND P2, PT, R9, RZ, PT ;  /* 0x000000ff0900720b */ /* 0x000fe40003f4c000 */
[----:B------:R-:W-:-:S02]  /*0450*/  IADD3 R4, P1, R0, UR6, RZ ;  /* 0x0000000600047c10 */ /* 0x000fc4000ff3e0ff */
[----:B------:R-:W-:Y:S02]  /*0460*/  SEL R6, RZ, 0x1, P3 ;  /* 0x00000001ff067807 */ /* 0x000fe40001800000 */
[----:B------:R-:W-:Y:S01]  /*0470*/  SEL R7, RZ, 0x100, P2 ;  /* 0x00000100ff077807 */ /* 0x000fe20001000000 */
[----:B------:R0:W-:Y:S01]  /*0480*/  @!P0 STG.E.64 desc[UR4][R2.64], R8 ;  /* 0x0000000802008986 */ /* 0x0001e2000c101b04 */
[----:B------:R-:W-:-:S03]  /*0490*/  LEA.HI.X.SX32 R5, R0, UR7, 0x1, P1 ;  /* 0x0000000700057c11 */ /* 0x000fc600088f0eff */
[----:B------:R-:W-:Y:S01]  /*04a0*/  IMAD.IADD R7, R6, 0x1, R7 ;  /* 0x0000000106077824 */ /* 0x000fe200078e0207 */
[----:B0-----:R-:W-:Y:S06]  /*04b0*/  @P0 EXIT ;  /* 0x000000000000094d */ /* 0x001fec0003800000 */
[----:B------:R-:W-:Y:S01]  /*04c0*/  STG.E.U16 desc[UR4][R4.64], R7 ;  /* 0x0000000704007986 */ /* 0x000fe2000c101504 */
[----:B------:R-:W-:Y:S05]  /*04d0*/  EXIT ;  /* 0x000000000000794d */ /* 0x000fea0003800000 */
.L_x_0:
[----:B------:R-:W-:-:S00]  /*04e0*/  BRA `(.L_x_0) ;  /* 0xfffffffc00fc7947 */ /* 0x000fc0000383ffff */
[----:B------:R-:W-:-:S00]  /*04f0*/  NOP ;  /* 0x0000000000007918 */ /* 0x000fc00000000000 */
        /* <DEDUP_REMOVED lines=8> */
.L_x_1:


//--------------------- .nv.global.init           --------------------------
	.section	.nv.global.init,"aw",@progbits
.nv.global.init:
	.type		_$_str,@object
	.size		_$_str,(_$_str_$_2 - _$_str)
_$_str:
        /*0000*/ 	.byte	0x5f, 0x5f, 0x43, 0x55, 0x44, 0x41, 0x5f, 0x46, 0x54, 0x5a, 0x00
	.type		_$_str_$_2,@object
	.size		_$_str_$_2,(.L_1 - _$_str_$_2)
_$_str_$_2:
        /*000b*/ 	.byte	0x5f, 0x5f, 0x43, 0x55, 0x44, 0x41, 0x5f, 0x50, 0x52, 0x45, 0x43, 0x5f, 0x53, 0x51, 0x52, 0x54
        /*001b*/ 	.byte	0x00
.L_1:


//--------------------- .nv.constant0.triton_poi_fused__native_batch_norm_legit_no_training_relu_threshold_backward_26 --------------------------
	.section	.nv.constant0.triton_poi_fused__native_batch_norm_legit_no_training_relu_threshold_backward_26,"a",@progbits
	.sectionflags	@""
	.align	4
.nv.constant0.triton_poi_fused__native_batch_norm_legit_no_training_relu_threshold_backward_26:
	.zero		588
